//
// Generated by NVIDIA NVVM Compiler
//
// Compiler Build ID: CL-36424714
// Cuda compilation tools, release 13.0, V13.0.88
// Based on NVVM 20.0.0
//

.version 9.0
.target sm_100
.address_size 64

	// .globl	_Z4sortPiS_

.visible .entry _Z4sortPiS_(
	.param .u64 .ptr .align 1 _Z4sortPiS__param_0,
	.param .u64 .ptr .align 1 _Z4sortPiS__param_1
)
{
	.reg .pred 	%p<37>;
	.reg .b32 	%r<62>;
	.reg .b64 	%rd<7>;

	ld.param.u64 	%rd3, [_Z4sortPiS__param_0];
	ld.param.u64 	%rd4, [_Z4sortPiS__param_1];
	cvta.to.global.u64 	%rd1, %rd4;
	ld.global.u32 	%r1, [%rd1];
	and.b32  	%r34, %r1, 1;
	setp.eq.b32 	%p1, %r34, 1;
	@%p1 bra 	$L__BB0_2;
	shr.s32 	%r59, %r1, 1;
	bra.uni 	$L__BB0_3;
$L__BB0_2:
	shr.u32 	%r35, %r1, 31;
	add.s32 	%r36, %r1, %r35;
	shr.s32 	%r37, %r36, 1;
	add.s32 	%r59, %r37, 1;
$L__BB0_3:
	setp.lt.s32 	%p2, %r59, 1;
	@%p2 bra 	$L__BB0_50;
	mov.u32 	%r5, %tid.x;
	and.b32  	%r6, %r5, 1;
	cvta.to.global.u64 	%rd5, %rd3;
	mul.wide.u32 	%rd6, %r5, 4;
	add.s64 	%rd2, %rd5, %rd6;
	and.b32  	%r7, %r59, 3;
	setp.lt.u32 	%p3, %r59, 4;
	@%p3 bra 	$L__BB0_39;
	and.b32  	%r38, %r59, 2147483644;
	neg.s32 	%r60, %r38;
$L__BB0_6:
	setp.ne.s32 	%p4, %r6, 0;
	@%p4 bra 	$L__BB0_10;
	ld.global.u32 	%r39, [%rd1];
	add.s32 	%r40, %r39, -1;
	setp.ge.u32 	%p5, %r5, %r40;
	@%p5 bra 	$L__BB0_10;
	ld.global.u32 	%r10, [%rd2];
	ld.global.u32 	%r11, [%rd2+4];
	setp.le.s32 	%p6, %r10, %r11;
	@%p6 bra 	$L__BB0_10;
	st.global.u32 	[%rd2], %r11;
	st.global.u32 	[%rd2+4], %r10;
$L__BB0_10:
	setp.eq.s32 	%p7, %r6, 0;
	bar.sync 	0;
	@%p7 bra 	$L__BB0_14;
	ld.global.u32 	%r41, [%rd1];
	add.s32 	%r42, %r41, -1;
	setp.ge.u32 	%p8, %r5, %r42;
	@%p8 bra 	$L__BB0_14;
	ld.global.u32 	%r12, [%rd2];
	ld.global.u32 	%r13, [%rd2+4];
	setp.le.s32 	%p9, %r12, %r13;
	@%p9 bra 	$L__BB0_14;
	st.global.u32 	[%rd2], %r13;
	st.global.u32 	[%rd2+4], %r12;
$L__BB0_14:
	setp.ne.s32 	%p10, %r6, 0;
	bar.sync 	0;
	@%p10 bra 	$L__BB0_18;
	ld.global.u32 	%r43, [%rd1];
	add.s32 	%r44, %r43, -1;
	setp.ge.u32 	%p11, %r5, %r44;
	@%p11 bra 	$L__BB0_18;
	ld.global.u32 	%r14, [%rd2];
	ld.global.u32 	%r15, [%rd2+4];
	setp.le.s32 	%p12, %r14, %r15;
	@%p12 bra 	$L__BB0_18;
	st.global.u32 	[%rd2], %r15;
	st.global.u32 	[%rd2+4], %r14;
$L__BB0_18:
	setp.eq.s32 	%p13, %r6, 0;
	bar.sync 	0;
	@%p13 bra 	$L__BB0_22;
	ld.global.u32 	%r45, [%rd1];
	add.s32 	%r46, %r45, -1;
	setp.ge.u32 	%p14, %r5, %r46;
	@%p14 bra 	$L__BB0_22;
	ld.global.u32 	%r16, [%rd2];
	ld.global.u32 	%r17, [%rd2+4];
	setp.le.s32 	%p15, %r16, %r17;
	@%p15 bra 	$L__BB0_22;
	st.global.u32 	[%rd2], %r17;
	st.global.u32 	[%rd2+4], %r16;
$L__BB0_22:
	setp.ne.s32 	%p16, %r6, 0;
	bar.sync 	0;
	@%p16 bra 	$L__BB0_26;
	ld.global.u32 	%r47, [%rd1];
	add.s32 	%r48, %r47, -1;
	setp.ge.u32 	%p17, %r5, %r48;
	@%p17 bra 	$L__BB0_26;
	ld.global.u32 	%r18, [%rd2];
	ld.global.u32 	%r19, [%rd2+4];
	setp.le.s32 	%p18, %r18, %r19;
	@%p18 bra 	$L__BB0_26;
	st.global.u32 	[%rd2], %r19;
	st.global.u32 	[%rd2+4], %r18;
$L__BB0_26:
	setp.eq.s32 	%p19, %r6, 0;
	bar.sync 	0;
	@%p19 bra 	$L__BB0_30;
	ld.global.u32 	%r49, [%rd1];
	add.s32 	%r50, %r49, -1;
	setp.ge.u32 	%p20, %r5, %r50;
	@%p20 bra 	$L__BB0_30;
	ld.global.u32 	%r20, [%rd2];
	ld.global.u32 	%r21, [%rd2+4];
	setp.le.s32 	%p21, %r20, %r21;
	@%p21 bra 	$L__BB0_30;
	st.global.u32 	[%rd2], %r21;
	st.global.u32 	[%rd2+4], %r20;
$L__BB0_30:
	setp.ne.s32 	%p22, %r6, 0;
	bar.sync 	0;
	@%p22 bra 	$L__BB0_34;
	ld.global.u32 	%r51, [%rd1];
	add.s32 	%r52, %r51, -1;
	setp.ge.u32 	%p23, %r5, %r52;
	@%p23 bra 	$L__BB0_34;
	ld.global.u32 	%r22, [%rd2];
	ld.global.u32 	%r23, [%rd2+4];
	setp.le.s32 	%p24, %r22, %r23;
	@%p24 bra 	$L__BB0_34;
	st.global.u32 	[%rd2], %r23;
	st.global.u32 	[%rd2+4], %r22;
$L__BB0_34:
	setp.eq.s32 	%p25, %r6, 0;
	bar.sync 	0;
	@%p25 bra 	$L__BB0_38;
	ld.global.u32 	%r53, [%rd1];
	add.s32 	%r54, %r53, -1;
	setp.ge.u32 	%p26, %r5, %r54;
	@%p26 bra 	$L__BB0_38;
	ld.global.u32 	%r24, [%rd2];
	ld.global.u32 	%r25, [%rd2+4];
	setp.le.s32 	%p27, %r24, %r25;
	@%p27 bra 	$L__BB0_38;
	st.global.u32 	[%rd2], %r25;
	st.global.u32 	[%rd2+4], %r24;
$L__BB0_38:
	bar.sync 	0;
	add.s32 	%r60, %r60, 4;
	setp.ne.s32 	%p28, %r60, 0;
	@%p28 bra 	$L__BB0_6;
$L__BB0_39:
	setp.eq.s32 	%p29, %r7, 0;
	@%p29 bra 	$L__BB0_50;
	neg.s32 	%r61, %r7;
$L__BB0_41:
	.pragma "nounroll";
	setp.ne.s32 	%p30, %r6, 0;
	@%p30 bra 	$L__BB0_45;
	ld.global.u32 	%r55, [%rd1];
	add.s32 	%r56, %r55, -1;
	setp.ge.u32 	%p31, %r5, %r56;
	@%p31 bra 	$L__BB0_45;
	ld.global.u32 	%r29, [%rd2];
	ld.global.u32 	%r30, [%rd2+4];
	setp.le.s32 	%p32, %r29, %r30;
	@%p32 bra 	$L__BB0_45;
	st.global.u32 	[%rd2], %r30;
	st.global.u32 	[%rd2+4], %r29;
$L__BB0_45:
	setp.eq.s32 	%p33, %r6, 0;
	bar.sync 	0;
	@%p33 bra 	$L__BB0_49;
	ld.global.u32 	%r57, [%rd1];
	add.s32 	%r58, %r57, -1;
	setp.ge.u32 	%p34, %r5, %r58;
	@%p34 bra 	$L__BB0_49;
	ld.global.u32 	%r31, [%rd2];
	ld.global.u32 	%r32, [%rd2+4];
	setp.le.s32 	%p35, %r31, %r32;
	@%p35 bra 	$L__BB0_49;
	st.global.u32 	[%rd2], %r32;
	st.global.u32 	[%rd2+4], %r31;
$L__BB0_49:
	bar.sync 	0;
	add.s32 	%r61, %r61, 1;
	setp.ne.s32 	%p36, %r61, 0;
	@%p36 bra 	$L__BB0_41;
$L__BB0_50:
	ret;

}


// ===== COMPILED SASS (sm_100) =====

	.target	sm_100

	.elftype	@"ET_EXEC"


//--------------------- .note.nv.tkinfo           --------------------------
	.section	.note.nv.tkinfo,"",@"SHT_NOTE"
	.sectionflags	@"SHF_NOTE_NV_TKINFO"
	.tkinfo
        /*0018*/ 	.word	0x00000002
        /*0030*/ 	.string	""
        /*0030*/ 	.string	"ptxas"
        /*0030*/ 	.string	"Cuda compilation tools, release 13.0, V13.0.88"
        /*0030*/ 	.string	"Build cuda_13.0.r13.0/compiler.36424714_0"
        /*0030*/ 	.string	"-arch sm_100 -m 64 "



//--------------------- .note.nv.cuinfo           --------------------------
	.section	.note.nv.cuinfo,"",@"SHT_NOTE"
	.sectionflags	@"SHF_NOTE_NV_CUINFO"
        /*0018*/ 	.short	0x0002
        /*001a*/ 	.short	0x0064
        /*001c*/ 	.short	0x0082
	.zero		2


//--------------------- .nv.info                  --------------------------
	.section	.nv.info,"",@"SHT_CUDA_INFO"
	.align	4


	//----- nvinfo : EIATTR_REGCOUNT
	.align		4
        /*0000*/ 	.byte	0x04, 0x2f
        /*0002*/ 	.short	(.L_1 - .L_0)
	.align		4
.L_0:
        /*0004*/ 	.word	index@(_Z4sortPiS_)
        /*0008*/ 	.word	0x0000000c


	//----- nvinfo : EIATTR_FRAME_SIZE
	.align		4
.L_1:
        /*000c*/ 	.byte	0x04, 0x11
        /*000e*/ 	.short	(.L_3 - .L_2)
	.align		4
.L_2:
        /*0010*/ 	.word	index@(_Z4sortPiS_)
        /*0014*/ 	.word	0x00000000


	//----- nvinfo : EIATTR_MIN_STACK_SIZE
	.align		4
.L_3:
        /*0018*/ 	.byte	0x04, 0x12
        /*001a*/ 	.short	(.L_5 - .L_4)
	.align		4
.L_4:
        /*001c*/ 	.word	index@(_Z4sortPiS_)
        /*0020*/ 	.word	0x00000000
.L_5:


//--------------------- .nv.compat                --------------------------
	.section	.nv.compat,"",@"SHT_CUDA_COMPAT_INFO"
	.align	4
        /*0000*/ 	.byte	0x02, 0x09, 0x00, 0x00, 0x02, 0x02, 0x01, 0x00, 0x02, 0x05, 0x05, 0x00, 0x03, 0x07, 0x01, 0x01
        /*0010*/ 	.byte	0x02, 0x03, 0x00, 0x00, 0x02, 0x06, 0x01, 0x00, 0x04, 0x0b, 0x08, 0x00, 0x09, 0x00, 0x00, 0x00
        /*0020*/ 	.byte	0x00, 0x00, 0x00, 0x00


//--------------------- .nv.info._Z4sortPiS_      --------------------------
	.section	.nv.info._Z4sortPiS_,"",@"SHT_CUDA_INFO"
	.sectionflags	@""
	.align	4


	//----- nvinfo : EIATTR_CUDA_API_VERSION
	.align		4
        /*0000*/ 	.byte	0x04, 0x37
        /*0002*/ 	.short	(.L_7 - .L_6)
.L_6:
        /*0004*/ 	.word	0x00000082


	//----- nvinfo : EIATTR_KPARAM_INFO
	.align		4
.L_7:
        /*0008*/ 	.byte	0x04, 0x17
        /*000a*/ 	.short	(.L_9 - .L_8)
.L_8:
        /*000c*/ 	.word	0x00000000
        /*0010*/ 	.short	0x0001
        /*0012*/ 	.short	0x0008
        /*0014*/ 	.byte	0x00, 0xf5, 0x21, 0x00


	//----- nvinfo : EIATTR_KPARAM_INFO
	.align		4
.L_9:
        /*0018*/ 	.byte	0x04, 0x17
        /*001a*/ 	.short	(.L_11 - .L_10)
.L_10:
        /*001c*/ 	.word	0x00000000
        /*0020*/ 	.short	0x0000
        /*0022*/ 	.short	0x0000
        /*0024*/ 	.byte	0x00, 0xf5, 0x21, 0x00


	//----- nvinfo : EIATTR_SPARSE_MMA_MASK
	.align		4
.L_11:
        /*0028*/ 	.byte	0x03, 0x50
        /*002a*/ 	.short	0x0000


	//----- nvinfo : EIATTR_MAXREG_COUNT
	.align		4
        /*002c*/ 	.byte	0x03, 0x1b
        /*002e*/ 	.short	0x00ff


	//----- nvinfo : EIATTR_NUM_BARRIERS
	.align		4
        /*0030*/ 	.byte	0x02, 0x4c
        /*0032*/ 	.byte	0x01
	.zero		1


	//----- nvinfo : EIATTR_MERCURY_ISA_VERSION
	.align		4
        /*0034*/ 	.byte	0x03, 0x5f
        /*0036*/ 	.short	0x0101


	//----- nvinfo : EIATTR_VRC_CTA_INIT_COUNT
	.align		4
        /*0038*/ 	.byte	0x02, 0x4a
	.zero		1
	.zero		1


	//----- nvinfo : EIATTR_EXIT_INSTR_OFFSETS
	.align		4
        /*003c*/ 	.byte	0x04, 0x1c
        /*003e*/ 	.short	(.L_13 - .L_12)


	//   ....[0]....
.L_12:
        /*0040*/ 	.word	0x000000a0


	//   ....[1]....
        /*0044*/ 	.word	0x000008b0


	//   ....[2]....
        /*0048*/ 	.word	0x00000ae0


	//----- nvinfo : EIATTR_CRS_STACK_SIZE
	.align		4
.L_13:
        /*004c*/ 	.byte	0x04, 0x1e
        /*004e*/ 	.short	(.L_15 - .L_14)
.L_14:
        /*0050*/ 	.word	0x00000000


	//----- nvinfo : EIATTR_CBANK_PARAM_SIZE
	.align		4
.L_15:
        /*0054*/ 	.byte	0x03, 0x19
        /*0056*/ 	.short	0x0010


	//----- nvinfo : EIATTR_PARAM_CBANK
	.align		4
        /*0058*/ 	.byte	0x04, 0x0a
        /*005a*/ 	.short	(.L_17 - .L_16)
	.align		4
.L_16:
        /*005c*/ 	.word	index@(.nv.constant0._Z4sortPiS_)
        /*0060*/ 	.short	0x0380
        /*0062*/ 	.short	0x0010


	//----- nvinfo : EIATTR_SW_WAR
	.align		4
.L_17:
        /*0064*/ 	.byte	0x04, 0x36
        /*0066*/ 	.short	(.L_19 - .L_18)
.L_18:
        /*0068*/ 	.word	0x00000008
.L_19:


//--------------------- .nv.callgraph             --------------------------
	.section	.nv.callgraph,"",@"SHT_CUDA_CALLGRAPH"
	.align	4
	.sectionentsize	8
	.align		4
        /*0000*/ 	.word	0x00000000
	.align		4
        /*0004*/ 	.word	0xffffffff
	.align		4
        /*0008*/ 	.word	0x00000000
	.align		4
        /*000c*/ 	.word	0xfffffffe
	.align		4
        /*0010*/ 	.word	0x00000000
	.align		4
        /*0014*/ 	.word	0xfffffffd
	.align		4
        /*0018*/ 	.word	0x00000000
	.align		4
        /*001c*/ 	.word	0xfffffffc


//--------------------- .text._Z4sortPiS_         --------------------------
	.section	.text._Z4sortPiS_,"ax",@progbits
	.align	128
        .global         _Z4sortPiS_
        .type           _Z4sortPiS_,@function
        .size           _Z4sortPiS_,(.L_x_24 - _Z4sortPiS_)
        .other          _Z4sortPiS_,@"STO_CUDA_ENTRY STV_DEFAULT"
_Z4sortPiS_:
.text._Z4sortPiS_:
[----:B------:R-:W-:Y:S08]  /*0000*/  LDC R1, c[0x0][0x37c] ;  /* 0x0000df00ff017b82 */ /* 0x000ff00000000800 */
[----:B------:R-:W0:Y:S01]  /*0010*/  LDC.64 R2, c[0x0][0x388] ;  /* 0x0000e200ff027b82 */ /* 0x000e220000000a00 */
[----:B------:R-:W0:Y:S02]  /*0020*/  LDCU.64 UR4, c[0x0][0x358] ;  /* 0x00006b00ff0477ac */ /* 0x000e240008000a00 */
[----:B0-----:R-:W2:Y:S02]  /*0030*/  LDG.E R2, desc[UR4][R2.64] ;  /* 0x0000000402027981 */ /* 0x001ea4000c1e1900 */
[----:B--2---:R-:W-:-:S04]  /*0040*/  LOP3.LUT R0, R2, 0x1, RZ, 0xc0, !PT ;  /* 0x0000000102007812 */ /* 0x004fc800078ec0ff */
[----:B------:R-:W-:-:S13]  /*0050*/  ISETP.NE.U32.AND P0, PT, R0, 0x1, PT ;  /* 0x000000010000780c */ /* 0x000fda0003f05070 */
[----:B------:R-:W-:Y:S02]  /*0060*/  @!P0 LEA.HI R0, R2, R2, RZ, 0x1 ;  /* 0x0000000202008211 */ /* 0x000fe400078f08ff */
[----:B------:R-:W-:Y:S02]  /*0070*/  @P0 SHF.R.S32.HI R5, RZ, 0x1, R2 ;  /* 0x00000001ff050819 */ /* 0x000fe40000011402 */
[----:B------:R-:W-:-:S04]  /*0080*/  @!P0 LEA.HI.SX32 R5, R0, 0x1, 0x1f ;  /* 0x0000000100058811 */ /* 0x000fc800078ffaff */
[----:B------:R-:W-:-:S13]  /*0090*/  ISETP.GE.AND P0, PT, R5, 0x1, PT ;  /* 0x000000010500780c */ /* 0x000fda0003f06270 */
[----:B------:R-:W-:Y:S05]  /*00a0*/  @!P0 EXIT ;  /* 0x000000000000894d */ /* 0x000fea0003800000 */
[----:B------:R-:W0:Y:S01]  /*00b0*/  S2R R0, SR_TID.X ;  /* 0x0000000000007919 */ /* 0x000e220000002100 */
[----:B------:R-:W1:Y:S01]  /*00c0*/  LDC.64 R2, c[0x0][0x380] ;  /* 0x0000e000ff027b82 */ /* 0x000e620000000a00 */
[C---:B------:R-:W-:Y:S02]  /*00d0*/  ISETP.GE.U32.AND P0, PT, R5.reuse, 0x4, PT ;  /* 0x000000040500780c */ /* 0x040fe40003f06070 */
[----:B------:R-:W-:Y:S02]  /*00e0*/  LOP3.LUT R4, R5, 0x3, RZ, 0xc0, !PT ;  /* 0x0000000305047812 */ /* 0x000fe400078ec0ff */
[C---:B0-----:R-:W-:Y:S01]  /*00f0*/  LOP3.LUT R8, R0.reuse, 0x1, RZ, 0xc0, !PT ;  /* 0x0000000100087812 */ /* 0x041fe200078ec0ff */
[----:B-1----:R-:W-:-:S08]  /*0100*/  IMAD.WIDE.U32 R2, R0, 0x4, R2 ;  /* 0x0000000400027825 */ /* 0x002fd000078e0002 */
[----:B------:R-:W-:Y:S05]  /*0110*/  @!P0 BRA `(.L_x_0) ;  /* 0x0000000400e08947 */ /* 0x000fea0003800000 */
[----:B------:R-:W-:Y:S02]  /*0120*/  LOP3.LUT R5, R5, 0x7ffffffc, RZ, 0xc0, !PT ;  /* 0x7ffffffc05057812 */ /* 0x000fe400078ec0ff */
[----:B------:R-:W-:-:S03]  /*0130*/  ISETP.NE.AND P1, PT, R8, RZ, PT ;  /* 0x000000ff0800720c */ /* 0x000fc60003f25270 */
[----:B------:R-:W-:-:S10]  /*0140*/  IMAD.MOV R5, RZ, RZ, -R5 ;  /* 0x000000ffff057224 */ /* 0x000fd400078e0a05 */
.L_x_17:
[----:B------:R-:W-:Y:S01]  /*0150*/  BSSY.RECONVERGENT B0, `(.L_x_1) ;  /* 0x000000d000007945 */ /* 0x000fe20003800200 */
[----:B------:R-:W-:-:S03]  /*0160*/  ISETP.NE.AND P0, PT, R8, RZ, PT ;  /* 0x000000ff0800720c */ /* 0x000fc60003f05270 */
[----:B01234-:R-:W-:Y:S10]  /*0170*/  @P1 BRA `(.L_x_2) ;  /* 0x0000000000281947 */ /* 0x01fff40003800000 */
[----:B------:R-:W0:Y:S02]  /*0180*/  LDC.64 R6, c[0x0][0x388] ;  /* 0x0000e200ff067b82 */ /* 0x000e240000000a00 */
[----:B0-----:R-:W2:Y:S02]  /*0190*/  LDG.E R6, desc[UR4][R6.64] ;  /* 0x0000000406067981 */ /* 0x001ea4000c1e1900 */
[----:B--2---:R-:W-:-:S05]  /*01a0*/  VIADD R9, R6, 0xffffffff ;  /* 0xffffffff06097836 */ /* 0x004fca0000000000 */
[----:B------:R-:W-:-:S13]  /*01b0*/  ISETP.GE.U32.AND P1, PT, R0, R9, PT ;  /* 0x000000090000720c */ /* 0x000fda0003f26070 */
[----:B------:R-:W-:Y:S05]  /*01c0*/  @P1 BRA `(.L_x_2) ;  /* 0x0000000000141947 */ /* 0x000fea0003800000 */
[----:B------:R-:W2:Y:S04]  /*01d0*/  LDG.E R7, desc[UR4][R2.64] ;  /* 0x0000000402077981 */ /* 0x000ea8000c1e1900 */
[----:B------:R-:W2:Y:S02]  /*01e0*/  LDG.E R6, desc[UR4][R2.64+0x4] ;  /* 0x0000040402067981 */ /* 0x000ea4000c1e1900 */
[----:B--2---:R-:W-:-:S13]  /*01f0*/  ISETP.GT.AND P1, PT, R7, R6, PT ;  /* 0x000000060700720c */ /* 0x004fda0003f24270 */
[----:B------:R0:W-:Y:S04]  /*0200*/  @P1 STG.E desc[UR4][R2.64], R6 ;  /* 0x0000000602001986 */ /* 0x0001e8000c101904 */
[----:B------:R0:W-:Y:S02]  /*0210*/  @P1 STG.E desc[UR4][R2.64+0x4], R7 ;  /* 0x0000040702001986 */ /* 0x0001e4000c101904 */
.L_x_2:
[----:B------:R-:W-:Y:S05]  /*0220*/  BSYNC.RECONVERGENT B0 ;  /* 0x0000000000007941 */ /* 0x000fea0003800200 */
.L_x_1:
[----:B------:R-:W-:Y:S01]  /*0230*/  BAR.SYNC.DEFER_BLOCKING 0x0 ;  /* 0x0000000000007b1d */ /* 0x000fe20000010000 */
[----:B------:R-:W-:-:S05]  /*0240*/  ISETP.NE.AND P1, PT, R8, RZ, PT ;  /* 0x000000ff0800720c */ /* 0x000fca0003f25270 */
[----:B------:R-:W-:Y:S04]  /*0250*/  BSSY.RECONVERGENT B0, `(.L_x_3) ;  /* 0x000000c000007945 */ /* 0x000fe80003800200 */
[----:B------:R-:W-:Y:S05]  /*0260*/  @!P0 BRA `(.L_x_4) ;  /* 0x0000000000288947 */ /* 0x000fea0003800000 */
[----:B0-----:R-:W0:Y:S02]  /*0270*/  LDC.64 R6, c[0x0][0x388] ;  /* 0x0000e200ff067b82 */ /* 0x001e240000000a00 */
        /* <DEDUP_REMOVED lines=9> */
.L_x_4:
[----:B------:R-:W-:Y:S05]  /*0310*/  BSYNC.RECONVERGENT B0 ;  /* 0x0000000000007941 */ /* 0x000fea0003800200 */
.L_x_3:
[----:B------:R-:W-:Y:S06]  /*0320*/  BAR.SYNC.DEFER_BLOCKING 0x0 ;  /* 0x0000000000007b1d */ /* 0x000fec0000010000 */
[----:B------:R-:W-:Y:S04]  /*0330*/  BSSY.RECONVERGENT B0, `(.L_x_5) ;  /* 0x000000c000007945 */ /* 0x000fe80003800200 */
[----:B------:R-:W-:Y:S05]  /*0340*/  @P1 BRA `(.L_x_6) ;  /* 0x0000000000281947 */ /* 0x000fea0003800000 */
[----:B01----:R-:W0:Y:S02]  /*0350*/  LDC.64 R6, c[0x0][0x388] ;  /* 0x0000e200ff067b82 */ /* 0x003e240000000a00 */
        /* <DEDUP_REMOVED lines=9> */
.L_x_6:
[----:B------:R-:W-:Y:S05]  /*03f0*/  BSYNC.RECONVERGENT B0 ;  /* 0x0000000000007941 */ /* 0x000fea0003800200 */
.L_x_5:
[----:B------:R-:W-:Y:S06]  /*0400*/  BAR.SYNC.DEFER_BLOCKING 0x0 ;  /* 0x0000000000007b1d */ /* 0x000fec0000010000 */
[----:B------:R-:W-:Y:S04]  /*0410*/  BSSY.RECONVERGENT B0, `(.L_x_7) ;  /* 0x000000c000007945 */ /* 0x000fe80003800200 */
[----:B------:R-:W-:Y:S05]  /*0420*/  @!P0 BRA `(.L_x_8) ;  /* 0x0000000000288947 */ /* 0x000fea0003800000 */
[----:B012---:R-:W0:Y:S02]  /*0430*/  LDC.64 R6, c[0x0][0x388] ;  /* 0x0000e200ff067b82 */ /* 0x007e240000000a00 */
        /* <DEDUP_REMOVED lines=9> */
.L_x_8:
[----:B------:R-:W-:Y:S05]  /*04d0*/  BSYNC.RECONVERGENT B0 ;  /* 0x0000000000007941 */ /* 0x000fea0003800200 */
.L_x_7:
[----:B------:R-:W-:Y:S06]  /*04e0*/  BAR.SYNC.DEFER_BLOCKING 0x0 ;  /* 0x0000000000007b1d */ /* 0x000fec0000010000 */
[----:B------:R-:W-:Y:S04]  /*04f0*/  BSSY.RECONVERGENT B0, `(.L_x_9) ;  /* 0x000000c000007945 */ /* 0x000fe80003800200 */
[----:B------:R-:W-:Y:S05]  /*0500*/  @P1 BRA `(.L_x_10) ;  /* 0x0000000000281947 */ /* 0x000fea0003800000 */
[----:B0123--:R-:W0:Y:S02]  /*0510*/  LDC.64 R6, c[0x0][0x388] ;  /* 0x0000e200ff067b82 */ /* 0x00fe240000000a00 */
        /* <DEDUP_REMOVED lines=9> */
.L_x_10:
[----:B------:R-:W-:Y:S05]  /*05b0*/  BSYNC.RECONVERGENT B0 ;  /* 0x0000000000007941 */ /* 0x000fea0003800200 */
.L_x_9:
[----:B------:R-:W-:Y:S06]  /*05c0*/  BAR.SYNC.DEFER_BLOCKING 0x0 ;  /* 0x0000000000007b1d */ /* 0x000fec0000010000 */
[----:B------:R-:W-:Y:S04]  /*05d0*/  BSSY.RECONVERGENT B0, `(.L_x_11) ;  /* 0x000000c000007945 */ /* 0x000fe80003800200 */
[----:B------:R-:W-:Y:S05]  /*05e0*/  @!P0 BRA `(.L_x_12) ;  /* 0x0000000000288947 */ /* 0x000fea0003800000 */
[----:B01234-:R-:W0:Y:S02]  /*05f0*/  LDC.64 R6, c[0x0][0x388] ;  /* 0x0000e200ff067b82 */ /* 0x01fe240000000a00 */
        /* <DEDUP_REMOVED lines=9> */
.L_x_12:
[----:B------:R-:W-:Y:S05]  /*0690*/  BSYNC.RECONVERGENT B0 ;  /* 0x0000000000007941 */ /* 0x000fea0003800200 */
.L_x_11:
[----:B------:R-:W-:Y:S06]  /*06a0*/  BAR.SYNC.DEFER_BLOCKING 0x0 ;  /* 0x0000000000007b1d */ /* 0x000fec0000010000 */
[----:B------:R-:W-:Y:S04]  /*06b0*/  BSSY.RECONVERGENT B0, `(.L_x_13) ;  /* 0x000000c000007945 */ /* 0x000fe80003800200 */
[----:B------:R-:W-:Y:S05]  /*06c0*/  @P1 BRA `(.L_x_14) ;  /* 0x0000000000281947 */ /* 0x000fea0003800000 */
        /* <DEDUP_REMOVED lines=10> */
.L_x_14:
[----:B------:R-:W-:Y:S05]  /*0770*/  BSYNC.RECONVERGENT B0 ;  /* 0x0000000000007941 */ /* 0x000fea0003800200 */
.L_x_13:
[----:B------:R-:W-:Y:S01]  /*0780*/  VIADD R5, R5, 0x4 ;  /* 0x0000000405057836 */ /* 0x000fe20000000000 */
[----:B------:R-:W-:Y:S04]  /*0790*/  BAR.SYNC.DEFER_BLOCKING 0x0 ;  /* 0x0000000000007b1d */ /* 0x000fe80000010000 */
[----:B------:R-:W-:Y:S02]  /*07a0*/  ISETP.NE.AND P2, PT, R5, RZ, PT ;  /* 0x000000ff0500720c */ /* 0x000fe40003f45270 */
[----:B------:R-:W-:Y:S04]  /*07b0*/  BSSY.RECONVERGENT B0, `(.L_x_15) ;  /* 0x000000c000007945 */ /* 0x000fe80003800200 */
[----:B------:R-:W-:Y:S07]  /*07c0*/  @!P0 BRA `(.L_x_16) ;  /* 0x0000000000288947 */ /* 0x000fee0003800000 */
        /* <DEDUP_REMOVED lines=10> */
.L_x_16:
[----:B------:R-:W-:Y:S05]  /*0870*/  BSYNC.RECONVERGENT B0 ;  /* 0x0000000000007941 */ /* 0x000fea0003800200 */
.L_x_15:
[----:B------:R-:W-:Y:S06]  /*0880*/  BAR.SYNC.DEFER_BLOCKING 0x0 ;  /* 0x0000000000007b1d */ /* 0x000fec0000010000 */
[----:B------:R-:W-:Y:S05]  /*0890*/  @P2 BRA `(.L_x_17) ;  /* 0xfffffff8002c2947 */ /* 0x000fea000383ffff */
.L_x_0:
[----:B------:R-:W-:-:S13]  /*08a0*/  ISETP.NE.AND P0, PT, R4, RZ, PT ;  /* 0x000000ff0400720c */ /* 0x000fda0003f05270 */
[----:B------:R-:W-:Y:S05]  /*08b0*/  @!P0 EXIT ;  /* 0x000000000000894d */ /* 0x000fea0003800000 */
[----:B------:R-:W-:Y:S01]  /*08c0*/  ISETP.NE.AND P0, PT, R8, RZ, PT ;  /* 0x000000ff0800720c */ /* 0x000fe20003f05270 */
[----:B01234-:R-:W-:-:S12]  /*08d0*/  IMAD.MOV R6, RZ, RZ, -R4 ;  /* 0x000000ffff067224 */ /* 0x01ffd800078e0a04 */
.L_x_22:
[----:B------:R-:W-:Y:S04]  /*08e0*/  BSSY.RECONVERGENT B0, `(.L_x_18) ;  /* 0x000000c000007945 */ /* 0x000fe80003800200 */
[----:B01----:R-:W-:Y:S05]  /*08f0*/  @P0 BRA `(.L_x_19) ;  /* 0x0000000000280947 */ /* 0x003fea0003800000 */
        /* <DEDUP_REMOVED lines=10> */
.L_x_19:
[----:B------:R-:W-:Y:S05]  /*09a0*/  BSYNC.RECONVERGENT B0 ;  /* 0x0000000000007941 */ /* 0x000fea0003800200 */
.L_x_18:
[----:B------:R-:W-:Y:S01]  /*09b0*/  BAR.SYNC.DEFER_BLOCKING 0x0 ;  /* 0x0000000000007b1d */ /* 0x000fe20000010000 */
[----:B------:R-:W-:Y:S01]  /*09c0*/  ISETP.NE.AND P2, PT, R8, RZ, PT ;  /* 0x000000ff0800720c */ /* 0x000fe20003f45270 */
[----:B------:R-:W-:-:S04]  /*09d0*/  VIADD R6, R6, 0x1 ;  /* 0x0000000106067836 */ /* 0x000fc80000000000 */
[----:B------:R-:W-:Y:S01]  /*09e0*/  BSSY.RECONVERGENT B0, `(.L_x_20) ;  /* 0x000000d000007945 */ /* 0x000fe20003800200 */
[----:B------:R-:W-:-:S07]  /*09f0*/  ISETP.NE.AND P1, PT, R6, RZ, PT ;  /* 0x000000ff0600720c */ /* 0x000fce0003f25270 */
[----:B------:R-:W-:Y:S06]  /*0a00*/  @!P2 BRA `(.L_x_21) ;  /* 0x000000000028a947 */ /* 0x000fec0003800000 */
        /* <DEDUP_REMOVED lines=10> */
.L_x_21:
[----:B------:R-:W-:Y:S05]  /*0ab0*/  BSYNC.RECONVERGENT B0 ;  /* 0x0000000000007941 */ /* 0x000fea0003800200 */
.L_x_20:
[----:B------:R-:W-:Y:S06]  /*0ac0*/  BAR.SYNC.DEFER_BLOCKING 0x0 ;  /* 0x0000000000007b1d */ /* 0x000fec0000010000 */
[----:B------:R-:W-:Y:S05]  /*0ad0*/  @P1 BRA `(.L_x_22) ;  /* 0xfffffffc00801947 */ /* 0x000fea000383ffff */
[----:B------:R-:W-:Y:S05]  /*0ae0*/  EXIT ;  /* 0x000000000000794d */ /* 0x000fea0003800000 */
.L_x_23:
[----:B------:R-:W-:-:S00]  /*0af0*/  BRA `(.L_x_23) ;  /* 0xfffffffc00fc7947 */ /* 0x000fc0000383ffff */
[----:B------:R-:W-:-:S00]  /*0b00*/  NOP ;  /* 0x0000000000007918 */ /* 0x000fc00000000000 */
[----:B------:R-:W-:-:S00]  /*0b10*/  NOP ;  /* 0x0000000000007918 */ /* 0x000fc00000000000 */
[----:B------:R-:W-:-:S00]  /*0b20*/  NOP ;  /* 0x0000000000007918 */ /* 0x000fc00000000000 */
[----:B------:R-:W-:-:S00]  /*0b30*/  NOP ;  /* 0x0000000000007918 */ /* 0x000fc00000000000 */
[----:B------:R-:W-:-:S00]  /*0b40*/  NOP ;  /* 0x0000000000007918 */ /* 0x000fc00000000000 */
[----:B------:R-:W-:-:S00]  /*0b50*/  NOP ;  /* 0x0000000000007918 */ /* 0x000fc00000000000 */
[----:B------:R-:W-:-:S00]  /*0b60*/  NOP ;  /* 0x0000000000007918 */ /* 0x000fc00000000000 */
[----:B------:R-:W-:-:S00]  /*0b70*/  NOP ;  /* 0x0000000000007918 */ /* 0x000fc00000000000 */
.L_x_24:


//--------------------- .nv.shared.reserved.0     --------------------------
	.section	.nv.shared.reserved.0,"aw",@nobits
	.weak		__nv_reservedSMEM_offset_0_alias
	.size		__nv_reservedSMEM_offset_0_alias, 0, 64
	.other		__nv_reservedSMEM_offset_0_alias,@"STO_CUDA_RESERVED_SHARED STV_DEFAULT"
__nv_reservedSMEM_offset_0_alias:
	.zero		0
	.zero		64


//--------------------- .nv.constant0._Z4sortPiS_ --------------------------
	.section	.nv.constant0._Z4sortPiS_,"a",@progbits
	.sectionflags	@""
	.align	4
.nv.constant0._Z4sortPiS_:
	.zero		912


//--------------------- SYMBOLS --------------------------

	.type		.nv.reservedSmem.offset0,@object
	.size		.nv.reservedSmem.offset0,0x4
